	.headerflags	@"EF_CUDA_TEXMODE_UNIFIED EF_CUDA_64BIT_ADDRESS EF_CUDA_ACCELERATORS EF_CUDA_SM90 EF_CUDA_VIRTUAL_SM(EF_CUDA_SM90)"
	.elftype	@"ET_EXEC"


//--------------------- .nv.info                  --------------------------
	.section	.nv.info,"",@"SHT_CUDA_INFO"
	.align	4


	//----- nvinfo : EIATTR_REGCOUNT
	.align		4
        /*0000*/ 	.byte	0x04, 0x2f
        /*0002*/ 	.short	(.L_3 - .L_2)
	.align		4
.L_2:
        /*0004*/ 	.word	index@(triton_poi_fused__native_batch_norm_legit_no_training_cat_mul_softplus_tanh_4)
        /*0008*/ 	.word	0x0000001c


	//----- nvinfo : EIATTR_MIN_STACK_SIZE
	.align		4
.L_3:
        /*000c*/ 	.byte	0x04, 0x12
        /*000e*/ 	.short	(.L_5 - .L_4)
	.align		4
.L_4:
        /*0010*/ 	.word	index@(triton_poi_fused__native_batch_norm_legit_no_training_cat_mul_softplus_tanh_4)
        /*0014*/ 	.word	0x00000000


	//----- nvinfo : EIATTR_FRAME_SIZE
	.align		4
.L_5:
        /*0018*/ 	.byte	0x04, 0x11
        /*001a*/ 	.short	(.L_7 - .L_6)
	.align		4
.L_6:
        /*001c*/ 	.word	index@(triton_poi_fused__native_batch_norm_legit_no_training_cat_mul_softplus_tanh_4)
        /*0020*/ 	.word	0x00000000


	//----- nvinfo : EIATTR_MIN_STACK_SIZE
	.align		4
.L_7:
        /*0024*/ 	.byte	0x04, 0x12
        /*0026*/ 	.short	(.L_9 - .L_8)
	.align		4
.L_8:
        /*0028*/ 	.word	index@(triton_poi_fused__native_batch_norm_legit_no_training_cat_mul_softplus_tanh_4)
        /*002c*/ 	.word	0x00000000
.L_9:


//--------------------- .nv.info.triton_poi_fused__native_batch_norm_legit_no_training_cat_mul_softplus_tanh_4 --------------------------
	.section	.nv.info.triton_poi_fused__native_batch_norm_legit_no_training_cat_mul_softplus_tanh_4,"",@"SHT_CUDA_INFO"
	.sectionflags	@""
	.align	4


	//----- nvinfo : EIATTR_CUDA_API_VERSION
	.align		4
        /*0000*/ 	.byte	0x04, 0x37
        /*0002*/ 	.short	(.L_11 - .L_10)
.L_10:
        /*0004*/ 	.word	0x0000007c


	//----- nvinfo : EIATTR_KPARAM_INFO
	.align		4
.L_11:
        /*0008*/ 	.byte	0x04, 0x17
        /*000a*/ 	.short	(.L_13 - .L_12)
.L_12:
        /*000c*/ 	.word	0x00000000
        /*0010*/ 	.short	0x0008
        /*0012*/ 	.short	0x0040
        /*0014*/ 	.byte	0x00, 0xf0, 0x11, 0x00


	//----- nvinfo : EIATTR_KPARAM_INFO
	.align		4
.L_13:
        /*0018*/ 	.byte	0x04, 0x17
        /*001a*/ 	.short	(.L_15 - .L_14)
.L_14:
        /*001c*/ 	.word	0x00000000
        /*0020*/ 	.short	0x0007
        /*0022*/ 	.short	0x0038
        /*0024*/ 	.byte	0x00, 0xf4, 0x21, 0x00


	//----- nvinfo : EIATTR_KPARAM_INFO
	.align		4
.L_15:
        /*0028*/ 	.byte	0x04, 0x17
        /*002a*/ 	.short	(.L_17 - .L_16)
.L_16:
        /*002c*/ 	.word	0x00000000
        /*0030*/ 	.short	0x0006
        /*0032*/ 	.short	0x0030
        /*0034*/ 	.byte	0x00, 0xf4, 0x21, 0x00


	//----- nvinfo : EIATTR_KPARAM_INFO
	.align		4
.L_17:
        /*0038*/ 	.byte	0x04, 0x17
        /*003a*/ 	.short	(.L_19 - .L_18)
.L_18:
        /*003c*/ 	.word	0x00000000
        /*0040*/ 	.short	0x0005
        /*0042*/ 	.short	0x0028
        /*0044*/ 	.byte	0x00, 0xf4, 0x21, 0x00


	//----- nvinfo : EIATTR_KPARAM_INFO
	.align		4
.L_19:
        /*0048*/ 	.byte	0x04, 0x17
        /*004a*/ 	.short	(.L_21 - .L_20)
.L_20:
        /*004c*/ 	.word	0x00000000
        /*0050*/ 	.short	0x0004
        /*0052*/ 	.short	0x0020
        /*0054*/ 	.byte	0x00, 0xf4, 0x21, 0x00


	//----- nvinfo : EIATTR_KPARAM_INFO
	.align		4
.L_21:
        /*0058*/ 	.byte	0x04, 0x17
        /*005a*/ 	.short	(.L_23 - .L_22)
.L_22:
        /*005c*/ 	.word	0x00000000
        /*0060*/ 	.short	0x0003
        /*0062*/ 	.short	0x0018
        /*0064*/ 	.byte	0x00, 0xf4, 0x21, 0x00


	//----- nvinfo : EIATTR_KPARAM_INFO
	.align		4
.L_23:
        /*0068*/ 	.byte	0x04, 0x17
        /*006a*/ 	.short	(.L_25 - .L_24)
.L_24:
        /*006c*/ 	.word	0x00000000
        /*0070*/ 	.short	0x0002
        /*0072*/ 	.short	0x0010
        /*0074*/ 	.byte	0x00, 0xf4, 0x21, 0x00


	//----- nvinfo : EIATTR_KPARAM_INFO
	.align		4
.L_25:
        /*0078*/ 	.byte	0x04, 0x17
        /*007a*/ 	.short	(.L_27 - .L_26)
.L_26:
        /*007c*/ 	.word	0x00000000
        /*0080*/ 	.short	0x0001
        /*0082*/ 	.short	0x0008
        /*0084*/ 	.byte	0x00, 0xf4, 0x21, 0x00


	//----- nvinfo : EIATTR_KPARAM_INFO
	.align		4
.L_27:
        /*0088*/ 	.byte	0x04, 0x17
        /*008a*/ 	.short	(.L_29 - .L_28)
.L_28:
        /*008c*/ 	.word	0x00000000
        /*0090*/ 	.short	0x0000
        /*0092*/ 	.short	0x0000
        /*0094*/ 	.byte	0x00, 0xf4, 0x21, 0x00


	//----- nvinfo : EIATTR_SPARSE_MMA_MASK
	.align		4
.L_29:
        /*0098*/ 	.byte	0x03, 0x50
        /*009a*/ 	.short	0x0000


	//----- nvinfo : EIATTR_MAXREG_COUNT
	.align		4
        /*009c*/ 	.byte	0x03, 0x1b
        /*009e*/ 	.short	0x00ff


	//----- nvinfo : EIATTR_EXIT_INSTR_OFFSETS
	.align		4
        /*00a0*/ 	.byte	0x04, 0x1c
        /*00a2*/ 	.short	(.L_31 - .L_30)


	//   ....[0]....
.L_30:
        /*00a4*/ 	.word	0x000014c0


	//   ....[1]....
        /*00a8*/ 	.word	0x000014e0


	//----- nvinfo : EIATTR_REQNTID
	.align		4
.L_31:
        /*00ac*/ 	.byte	0x04, 0x10
        /*00ae*/ 	.short	(.L_33 - .L_32)
.L_32:
        /*00b0*/ 	.word	0x00000080
        /*00b4*/ 	.word	0x00000001
        /*00b8*/ 	.word	0x00000001


	//----- nvinfo : EIATTR_CRS_STACK_SIZE
	.align		4
.L_33:
        /*00bc*/ 	.byte	0x04, 0x1e
        /*00be*/ 	.short	(.L_35 - .L_34)
.L_34:
        /*00c0*/ 	.word	0x00000000


	//----- nvinfo : EIATTR_CBANK_PARAM_SIZE
	.align		4
.L_35:
        /*00c4*/ 	.byte	0x03, 0x19
        /*00c6*/ 	.short	0x0044


	//----- nvinfo : EIATTR_PARAM_CBANK
	.align		4
        /*00c8*/ 	.byte	0x04, 0x0a
        /*00ca*/ 	.short	(.L_37 - .L_36)
	.align		4
.L_36:
        /*00cc*/ 	.word	index@(.nv.constant0.triton_poi_fused__native_batch_norm_legit_no_training_cat_mul_softplus_tanh_4)
        /*00d0*/ 	.short	0x0210
        /*00d2*/ 	.short	0x0044


	//----- nvinfo : EIATTR_SW_WAR
	.align		4
.L_37:
        /*00d4*/ 	.byte	0x04, 0x36
        /*00d6*/ 	.short	(.L_39 - .L_38)
.L_38:
        /*00d8*/ 	.word	0x00000008
.L_39:


//--------------------- .nv.callgraph             --------------------------
	.section	.nv.callgraph,"",@"SHT_CUDA_CALLGRAPH"
	.align	4
	.sectionentsize	8
	.align		4
        /*0000*/ 	.word	0x00000000
	.align		4
        /*0004*/ 	.word	0xffffffff
	.align		4
        /*0008*/ 	.word	0x00000000
	.align		4
        /*000c*/ 	.word	0xfffffffe
	.align		4
        /*0010*/ 	.word	0x00000000
	.align		4
        /*0014*/ 	.word	0xfffffffd
	.align		4
        /*0018*/ 	.word	0x00000000
	.align		4
        /*001c*/ 	.word	0xfffffffc


//--------------------- .nv.constant4             --------------------------
	.section	.nv.constant4,"a",@progbits
	.align	8
	.align		8
.nv.constant4:
        /*0000*/ 	.dword	_$_str
	.align		8
        /*0008*/ 	.dword	_$_str_$_2


//--------------------- .text.triton_poi_fused__native_batch_norm_legit_no_training_cat_mul_softplus_tanh_4 --------------------------
	.section	.text.triton_poi_fused__native_batch_norm_legit_no_training_cat_mul_softplus_tanh_4,"ax",@progbits
	.align	128
        .global         triton_poi_fused__native_batch_norm_legit_no_training_cat_mul_softplus_tanh_4
        .type           triton_poi_fused__native_batch_norm_legit_no_training_cat_mul_softplus_tanh_4,@function
        .size           triton_poi_fused__native_batch_norm_legit_no_training_cat_mul_softplus_tanh_4,(.L_x_21 - triton_poi_fused__native_batch_norm_legit_no_training_cat_mul_softplus_tanh_4)
        .other          triton_poi_fused__native_batch_norm_legit_no_training_cat_mul_softplus_tanh_4,@"STO_CUDA_ENTRY STV_DEFAULT"
triton_poi_fused__native_batch_norm_legit_no_training_cat_mul_softplus_tanh_4:
.text.triton_poi_fused__native_batch_norm_legit_no_training_cat_mul_softplus_tanh_4:
[----:B------:R-:W0:Y:S01]  /*0000*/  LDC R1, c[0x0][0x28] ;  /* 0x00000a00ff017b82 */ /* 0x000e220000000800 */
[----:B------:R-:W1:Y:S07]  /*0010*/  S2R R0, SR_TID.X ;  /* 0x0000000000007919 */ /* 0x000e6e0000002100 */
[----:B------:R-:W2:Y:S01]  /*0020*/  LDC.64 R16, c[0x0][0x218] ;  /* 0x00008600ff107b82 */ /* 0x000ea20000000a00 */
[----:B------:R-:W-:Y:S01]  /*0030*/  ULDC.64 UR4, c[0x0][0x208] ;  /* 0x0000820000047ab9 */ /* 0x000fe20000000a00 */
[----:B------:R-:W3:Y:S06]  /*0040*/  S2R R3, SR_CTAID.X ;  /* 0x0000000000037919 */ /* 0x000eec0000002500 */
[----:B------:R-:W4:Y:S08]  /*0050*/  LDC.64 R22, c[0x0][0x228] ;  /* 0x00008a00ff167b82 */ /* 0x000f300000000a00 */
[----:B------:R-:W2:Y:S08]  /*0060*/  LDC.64 R4, c[0x0][0x230] ;  /* 0x00008c00ff047b82 */ /* 0x000eb00000000a00 */
[----:B------:R-:W4:Y:S01]  /*0070*/  LDC.64 R6, c[0x0][0x240] ;  /* 0x00009000ff067b82 */ /* 0x000f220000000a00 */
[----:B-1----:R-:W-:-:S07]  /*0080*/  SHF.L.U32 R0, R0, 0x1, RZ ;  /* 0x0000000100007819 */ /* 0x002fce00000006ff */
[----:B------:R-:W1:Y:S01]  /*0090*/  LDC.64 R8, c[0x0][0x238] ;  /* 0x00008e00ff087b82 */ /* 0x000e620000000a00 */
[----:B------:R-:W-:-:S04]  /*00a0*/  LOP3.LUT R0, R0, 0xfe, RZ, 0xc0, !PT ;  /* 0x000000fe00007812 */ /* 0x000fc800078ec0ff */
[----:B---3--:R-:W-:-:S04]  /*00b0*/  LEA R10, R3, R0, 0x8 ;  /* 0x00000000030a7211 */ /* 0x008fc800078e40ff */
[----:B------:R-:W-:-:S04]  /*00c0*/  SHF.R.S32.HI R3, RZ, 0x1f, R10 ;  /* 0x0000001fff037819 */ /* 0x000fc8000001140a */
[CC--:B------:R-:W-:Y:S02]  /*00d0*/  LEA.HI R0, R3.reuse, R10.reuse, RZ, 0x4 ;  /* 0x0000000a03007211 */ /* 0x0c0fe400078f20ff */
[----:B------:R-:W-:Y:S02]  /*00e0*/  LEA.HI R3, R3, R10, RZ, 0x7 ;  /* 0x0000000a03037211 */ /* 0x000fe400078f38ff */
[----:B------:R-:W-:Y:S02]  /*00f0*/  SHF.R.S32.HI R19, RZ, 0x4, R0 ;  /* 0x00000004ff137819 */ /* 0x000fe40000011400 */
[----:B------:R-:W-:Y:S02]  /*0100*/  SHF.R.S32.HI R21, RZ, 0x7, R3 ;  /* 0x00000007ff157819 */ /* 0x000fe40000011403 */
[----:B------:R-:W-:Y:S02]  /*0110*/  LEA.HI R2, R19, R19, RZ, 0x3 ;  /* 0x0000001313027211 */ /* 0x000fe400078f18ff */
[----:B------:R-:W-:-:S02]  /*0120*/  LOP3.LUT R3, R3, 0xffffff80, RZ, 0xc0, !PT ;  /* 0xffffff8003037812 */ /* 0x000fc400078ec0ff */
[----:B------:R-:W-:Y:S02]  /*0130*/  LOP3.LUT R2, R2, 0xfffffff8, RZ, 0xc0, !PT ;  /* 0xfffffff802027812 */ /* 0x000fe400078ec0ff */
[----:B------:R-:W-:Y:S02]  /*0140*/  SHF.L.U32 R21, R21, 0x6, RZ ;  /* 0x0000000615157819 */ /* 0x000fe400000006ff */
[----:B------:R-:W-:Y:S02]  /*0150*/  IADD3 R19, R19, -R2, RZ ;  /* 0x8000000213137210 */ /* 0x000fe40007ffe0ff */
[----:B------:R-:W-:Y:S02]  /*0160*/  IADD3 R3, R21, R10, -R3 ;  /* 0x0000000a15037210 */ /* 0x000fe40007ffe803 */
[----:B------:R-:W-:-:S03]  /*0170*/  ISETP.GE.AND P1, PT, R19, 0x4, PT ;  /* 0x000000041300780c */ /* 0x000fc60003f26270 */
[----:B--2---:R-:W-:Y:S01]  /*0180*/  IMAD.WIDE R16, R3, 0x4, R16 ;  /* 0x0000000403107825 */ /* 0x004fe200078e0210 */
[----:B------:R-:W-:Y:S02]  /*0190*/  ISETP.LT.AND P2, PT, R10, 0x200, !P1 ;  /* 0x000002000a00780c */ /* 0x000fe40004f41270 */
[----:B------:R-:W-:-:S11]  /*01a0*/  CS2R R2, SRZ ;  /* 0x0000000000027805 */ /* 0x000fd6000001ff00 */
[----:B------:R2:W3:Y:S01]  /*01b0*/  @P2 LDG.E.64 R2, desc[UR4][R16.64] ;  /* 0x0000000410022981 */ /* 0x0004e2000c1e1b00 */
[----:B------:R-:W-:Y:S02]  /*01c0*/  ISETP.GE.AND P0, PT, R10, 0x200, PT ;  /* 0x000002000a00780c */ /* 0x000fe40003f06270 */
[----:B------:R-:W-:Y:S02]  /*01d0*/  CS2R R14, SRZ ;  /* 0x00000000000e7805 */ /* 0x000fe4000001ff00 */
[----:B------:R-:W-:Y:S01]  /*01e0*/  CS2R R12, SRZ ;  /* 0x00000000000c7805 */ /* 0x000fe2000001ff00 */
[----:B----4-:R-:W-:-:S08]  /*01f0*/  IMAD.WIDE R22, R19, 0x4, R22 ;  /* 0x0000000413167825 */ /* 0x010fd000078e0216 */
[----:B------:R-:W5:Y:S04]  /*0200*/  @!P0 LDG.E.EL R15, desc[UR4][R22.64] ;  /* 0x00000004160f8981 */ /* 0x000f68000c2e1900 */
[----:B------:R4:W5:Y:S01]  /*0210*/  @!P0 LDG.E.EL R12, desc[UR4][R22.64] ;  /* 0x00000004160c8981 */ /* 0x000962000c2e1900 */
[----:B--2---:R-:W-:Y:S01]  /*0220*/  CS2R R16, SRZ ;  /* 0x0000000000107805 */ /* 0x004fe2000001ff00 */
[C---:B0-----:R-:W-:Y:S01]  /*0230*/  IMAD.WIDE R4, R19.reuse, 0x4, R4 ;  /* 0x0000000413047825 */ /* 0x041fe200078e0204 */
[----:B------:R-:W-:Y:S01]  /*0240*/  MOV R18, RZ ;  /* 0x000000ff00127202 */ /* 0x000fe20000000f00 */
[----:B------:R-:W-:Y:S02]  /*0250*/  HFMA2.MMA R11, -RZ, RZ, 0, 0 ;  /* 0x00000000ff0b7435 */ /* 0x000fe400000001ff */
[C---:B------:R-:W-:Y:S01]  /*0260*/  IMAD.WIDE R6, R19.reuse, 0x4, R6 ;  /* 0x0000000413067825 */ /* 0x040fe200078e0206 */
[----:B------:R-:W5:Y:S03]  /*0270*/  @!P0 LDG.E.EL R17, desc[UR4][R4.64] ;  /* 0x0000000404118981 */ /* 0x000f66000c2e1900 */
[----:B-1----:R-:W-:Y:S01]  /*0280*/  IMAD.WIDE R8, R19, 0x4, R8 ;  /* 0x0000000413087825 */ /* 0x002fe200078e0208 */
[----:B------:R0:W5:Y:S04]  /*0290*/  @!P0 LDG.E.EL R14, desc[UR4][R4.64] ;  /* 0x00000004040e8981 */ /* 0x000168000c2e1900 */
[----:B------:R-:W5:Y:S04]  /*02a0*/  @!P0 LDG.E.EL R13, desc[UR4][R6.64] ;  /* 0x00000004060d8981 */ /* 0x000f68000c2e1900 */
[----:B------:R1:W5:Y:S04]  /*02b0*/  @!P0 LDG.E.EL R18, desc[UR4][R6.64] ;  /* 0x0000000406128981 */ /* 0x000368000c2e1900 */
[----:B------:R-:W5:Y:S04]  /*02c0*/  @!P0 LDG.E.EL R16, desc[UR4][R8.64] ;  /* 0x0000000408108981 */ /* 0x000f68000c2e1900 */
[----:B------:R2:W5:Y:S01]  /*02d0*/  @!P0 LDG.E.EL R11, desc[UR4][R8.64] ;  /* 0x00000004080b8981 */ /* 0x000562000c2e1900 */
[----:B------:R-:W-:Y:S01]  /*02e0*/  HFMA2.MMA R25, -RZ, RZ, 1.625, 0 ;  /* 0x3e800000ff197435 */ /* 0x000fe200000001ff */
[----:B------:R-:W-:Y:S01]  /*02f0*/  BSSY B0, `(.L_x_0) ;  /* 0x000003f000007945 */ /* 0x000fe20003800000 */
[----:B---3--:R-:W-:-:S02]  /*0300*/  SEL R20, R2, RZ, P2 ;  /* 0x000000ff02147207 */ /* 0x008fc40001000000 */
[----:B------:R-:W-:-:S03]  /*0310*/  SEL R3, R3, RZ, P2 ;  /* 0x000000ff03037207 */ /* 0x000fc60001000000 */
[----:B------:R-:W-:Y:S02]  /*0320*/  FMUL R2, R20, 1.4426950216293334961 ;  /* 0x3fb8aa3b14027820 */ /* 0x000fe40000400000 */
[----:B----4-:R-:W-:-:S03]  /*0330*/  FMUL R22, R3, 1.4426950216293334961 ;  /* 0x3fb8aa3b03167820 */ /* 0x010fc60000400000 */
[----:B------:R-:W-:Y:S02]  /*0340*/  FSETP.GEU.AND P2, PT, R2, -126, PT ;  /* 0xc2fc00000200780b */ /* 0x000fe40003f4e000 */
[----:B------:R-:W-:-:S11]  /*0350*/  FSETP.GEU.AND P3, PT, R22, -126, PT ;  /* 0xc2fc00001600780b */ /* 0x000fd60003f6e000 */
[----:B------:R-:W-:Y:S02]  /*0360*/  @!P2 FMUL R2, R2, 0.5 ;  /* 0x3f0000000202a820 */ /* 0x000fe40000400000 */
[----:B------:R-:W-:Y:S02]  /*0370*/  @!P3 FMUL R22, R22, 0.5 ;  /* 0x3f0000001616b820 */ /* 0x000fe40000400000 */
[----:B0-----:R-:W0:Y:S08]  /*0380*/  MUFU.EX2 R4, R2 ;  /* 0x0000000200047308 */ /* 0x001e300000000800 */
[----:B------:R-:W3:Y:S01]  /*0390*/  MUFU.EX2 R5, R22 ;  /* 0x0000001600057308 */ /* 0x000ee20000000800 */
[----:B0-----:R-:W-:-:S04]  /*03a0*/  @!P2 FMUL R4, R4, R4 ;  /* 0x000000040404a220 */ /* 0x001fc80000400000 */
[----:B-1----:R-:W-:Y:S01]  /*03b0*/  FADD.FTZ.RZ R6, R4, 1 ;  /* 0x3f80000004067421 */ /* 0x002fe2000001c000 */
[----:B---3--:R-:W-:-:S04]  /*03c0*/  @!P3 FMUL R5, R5, R5 ;  /* 0x000000050505b220 */ /* 0x008fc80000400000 */
[----:B------:R-:W-:Y:S01]  /*03d0*/  IADD3 R6, R6, -0x3f400000, RZ ;  /* 0xc0c0000006067810 */ /* 0x000fe20007ffe0ff */
[----:B--2---:R-:W-:-:S03]  /*03e0*/  FADD.FTZ.RZ R8, R5, 1 ;  /* 0x3f80000005087421 */ /* 0x004fc6000001c000 */
[----:B------:R-:W-:Y:S02]  /*03f0*/  LOP3.LUT R7, R6, 0xff800000, RZ, 0xc0, !PT ;  /* 0xff80000006077812 */ /* 0x000fe400078ec0ff */
[----:B------:R-:W-:-:S04]  /*0400*/  IADD3 R6, R8, -0x3f400000, RZ ;  /* 0xc0c0000008067810 */ /* 0x000fc80007ffe0ff */
[----:B------:R-:W-:Y:S02]  /*0410*/  LOP3.LUT R6, R6, 0xff800000, RZ, 0xc0, !PT ;  /* 0xff80000006067812 */ /* 0x000fe400078ec0ff */
[----:B------:R-:W-:Y:S02]  /*0420*/  IADD3 R2, -R7, 0x40800000, RZ ;  /* 0x4080000007027810 */ /* 0x000fe40007ffe1ff */
[----:B------:R-:W-:Y:S02]  /*0430*/  IADD3 R22, -R6, 0x40800000, RZ ;  /* 0x4080000006167810 */ /* 0x000fe40007ffe1ff */
[----:B------:R-:W-:Y:S01]  /*0440*/  IADD3 R23, R4, -R7, RZ ;  /* 0x8000000704177210 */ /* 0x000fe20007ffe0ff */
[-C--:B------:R-:W-:Y:S01]  /*0450*/  FFMA.FTZ R8, R2, R25.reuse, -1 ;  /* 0xbf80000002087423 */ /* 0x080fe20000010019 */
[----:B------:R-:W-:Y:S01]  /*0460*/  IADD3 R9, R5, -R6, RZ ;  /* 0x8000000605097210 */ /* 0x000fe20007ffe0ff */
[----:B------:R-:W-:Y:S01]  /*0470*/  FFMA.FTZ R22, R22, R25, -1 ;  /* 0xbf80000016167423 */ /* 0x000fe20000010019 */
[----:B------:R-:W-:Y:S01]  /*0480*/  MOV R2, 0x3d39bf78 ;  /* 0x3d39bf7800027802 */ /* 0x000fe20000000f00 */
[----:B------:R-:W-:-:S02]  /*0490*/  FADD R23, R23, R8 ;  /* 0x0000000817177221 */ /* 0x000fc40000000000 */
[----:B------:R-:W-:Y:S02]  /*04a0*/  FADD R9, R9, R22 ;  /* 0x0000001609097221 */ /* 0x000fe40000000000 */
[-C--:B------:R-:W-:Y:S02]  /*04b0*/  FFMA.FTZ R8, R23, -R2.reuse, 0.10546888411045074463 ;  /* 0x3dd8001217087423 */ /* 0x080fe40000010802 */
[----:B------:R-:W-:Y:S02]  /*04c0*/  FFMA.FTZ R22, R9, -R2, 0.10546888411045074463 ;  /* 0x3dd8001209167423 */ /* 0x000fe40000010802 */
[----:B------:R-:W-:Y:S02]  /*04d0*/  FFMA.FTZ R8, R23, R8, -0.13229703903198242188 ;  /* 0xbe0778e017087423 */ /* 0x000fe40000010008 */
[----:B------:R-:W-:Y:S02]  /*04e0*/  FFMA.FTZ R22, R9, R22, -0.13229703903198242188 ;  /* 0xbe0778e009167423 */ /* 0x000fe40000010016 */
[----:B------:R-:W-:-:S02]  /*04f0*/  FFMA.FTZ R8, R23, R8, 0.14491446316242218018 ;  /* 0x3e14647517087423 */ /* 0x000fc40000010008 */
[----:B------:R-:W-:Y:S02]  /*0500*/  FFMA.FTZ R22, R9, R22, 0.14491446316242218018 ;  /* 0x3e14647509167423 */ /* 0x000fe40000010016 */
[----:B------:R-:W-:Y:S02]  /*0510*/  FFMA.FTZ R8, R23, R8, -0.16641564667224884033 ;  /* 0xbe2a68dd17087423 */ /* 0x000fe40000010008 */
[----:B------:R-:W-:Y:S02]  /*0520*/  FFMA.FTZ R22, R9, R22, -0.16641564667224884033 ;  /* 0xbe2a68dd09167423 */ /* 0x000fe40000010016 */
[----:B------:R-:W-:Y:S02]  /*0530*/  FFMA.FTZ R8, R23, R8, 0.19988867640495300293 ;  /* 0x3e4caf9e17087423 */ /* 0x000fe40000010008 */
[----:B------:R-:W-:Y:S02]  /*0540*/  FFMA.FTZ R22, R9, R22, 0.19988867640495300293 ;  /* 0x3e4caf9e09167423 */ /* 0x000fe40000010016 */
[----:B------:R-:W-:-:S02]  /*0550*/  FFMA.FTZ R8, R23, R8, -0.25000196695327758789 ;  /* 0xbe80004217087423 */ /* 0x000fc40000010008 */
[----:B------:R-:W-:Y:S01]  /*0560*/  FFMA.FTZ R22, R9, R22, -0.25000196695327758789 ;  /* 0xbe80004209167423 */ /* 0x000fe20000010016 */
[----:B------:R-:W-:Y:S01]  /*0570*/  ISETP.GE.U32.AND P3, PT, R4, 0x7f800000, PT ;  /* 0x7f8000000400780c */ /* 0x000fe20003f66070 */
[----:B------:R-:W-:Y:S02]  /*0580*/  FFMA.FTZ R8, R23, R8, 0.33333510160446166992 ;  /* 0x3eaaaae617087423 */ /* 0x000fe40000010008 */
[----:B------:R-:W-:Y:S02]  /*0590*/  FFMA.FTZ R22, R9, R22, 0.33333510160446166992 ;  /* 0x3eaaaae609167423 */ /* 0x000fe40000010016 */
[----:B------:R-:W-:Y:S02]  /*05a0*/  FFMA.FTZ R8, R23, R8, -0.5 ;  /* 0xbf00000017087423 */ /* 0x000fe40000010008 */
[----:B------:R-:W-:Y:S01]  /*05b0*/  FFMA.FTZ R22, R9, R22, -0.5 ;  /* 0xbf00000009167423 */ /* 0x000fe20000010016 */
[----:B------:R-:W-:Y:S01]  /*05c0*/  I2FP.F32.S32 R6, R6 ;  /* 0x0000000600067245 */ /* 0x000fe20000201400 */
[----:B------:R-:W-:Y:S01]  /*05d0*/  FMUL R8, R23, R8 ;  /* 0x0000000817087220 */ /* 0x000fe20000400000 */
[----:B------:R-:W-:Y:S01]  /*05e0*/  I2FP.F32.S32 R7, R7 ;  /* 0x0000000700077245 */ /* 0x000fe20000201400 */
[----:B------:R-:W-:-:S02]  /*05f0*/  FMUL R22, R9, R22 ;  /* 0x0000001609167220 */ /* 0x000fc40000400000 */
[----:B------:R-:W-:Y:S01]  /*0600*/  FFMA.FTZ R8, R23, R8, R23 ;  /* 0x0000000817087223 */ /* 0x000fe20000010017 */
[----:B------:R-:W-:Y:S01]  /*0610*/  FMUL R6, R6, 1.1920928955078125e-07 ;  /* 0x3400000006067820 */ /* 0x000fe20000400000 */
[----:B------:R-:W-:Y:S01]  /*0620*/  FFMA.FTZ R9, R9, R22, R9 ;  /* 0x0000001609097223 */ /* 0x000fe20000010009 */
[----:B------:R-:W-:Y:S01]  /*0630*/  FMUL R7, R7, 1.1920928955078125e-07 ;  /* 0x3400000007077820 */ /* 0x000fe20000400000 */
[----:B------:R-:W-:Y:S02]  /*0640*/  FSETP.GT.AND P2, PT, R20, 20, PT ;  /* 0x41a000001400780b */ /* 0x000fe40003f44000 */
[----:B------:R-:W-:Y:S01]  /*0650*/  ISETP.GE.U32.AND P5, PT, R5, 0x7f800000, PT ;  /* 0x7f8000000500780c */ /* 0x000fe20003fa6070 */
[----:B------:R-:W-:Y:S01]  /*0660*/  FFMA.FTZ R22, R6, 0.69314718246459960938, R9 ;  /* 0x3f31721806167823 */ /* 0x000fe20000010009 */
[----:B------:R-:W-:Y:S01]  /*0670*/  FFMA.FTZ R7, R7, 0.69314718246459960938, R8 ;  /* 0x3f31721807077823 */ /* 0x000fe20000010008 */
[----:B------:R-:W-:Y:S10]  /*0680*/  @!P3 BRA `(.L_x_1) ;  /* 0x000000000014b947 */ /* 0x000ff40003800000 */
[C---:B------:R-:W-:Y:S02]  /*0690*/  ISETP.GE.AND P3, PT, R4.reuse, -0x407fffff, PT ;  /* 0xbf8000010400780c */ /* 0x040fe40003f66270 */
[----:B------:R-:W-:-:S11]  /*06a0*/  FSETP.NEU.AND P4, PT, R4, RZ, PT ;  /* 0x000000ff0400720b */ /* 0x000fd60003f8d000 */
[----:B------:R-:W-:-:S05]  /*06b0*/  @P3 MOV R9, 0x7f800000 ;  /* 0x7f80000000093802 */ /* 0x000fca0000000f00 */
[----:B------:R-:W-:-:S05]  /*06c0*/  @P3 FFMA.FTZ R7, R4, R9, +INF ;  /* 0x7f80000004073423 */ /* 0x000fca0000010009 */
[----:B------:R-:W-:-:S07]  /*06d0*/  FSEL R7, R7, -RZ, P4 ;  /* 0x800000ff07077208 */ /* 0x000fce0002000000 */
.L_x_1:
[----:B------:R-:W-:Y:S05]  /*06e0*/  BSYNC B0 ;  /* 0x0000000000007941 */ /* 0x000fea0003800000 */
.L_x_0:
[----:B------:R-:W-:Y:S04]  /*06f0*/  BSSY B0, `(.L_x_2) ;  /* 0x0000007000007945 */ /* 0x000fe80003800000 */
[----:B------:R-:W-:Y:S05]  /*0700*/  @!P5 BRA `(.L_x_3) ;  /* 0x000000000014d947 */ /* 0x000fea0003800000 */
[C---:B------:R-:W-:Y:S02]  /*0710*/  ISETP.GE.AND P3, PT, R5.reuse, -0x407fffff, PT ;  /* 0xbf8000010500780c */ /* 0x040fe40003f66270 */
[----:B------:R-:W-:-:S11]  /*0720*/  FSETP.NEU.AND P4, PT, R5, RZ, PT ;  /* 0x000000ff0500720b */ /* 0x000fd60003f8d000 */
[----:B------:R-:W-:-:S05]  /*0730*/  @P3 MOV R4, 0x7f800000 ;  /* 0x7f80000000043802 */ /* 0x000fca0000000f00 */
[----:B------:R-:W-:-:S05]  /*0740*/  @P3 FFMA.FTZ R22, R5, R4, +INF ;  /* 0x7f80000005163423 */ /* 0x000fca0000010004 */
[----:B------:R-:W-:-:S07]  /*0750*/  FSEL R22, R22, -RZ, P4 ;  /* 0x800000ff16167208 */ /* 0x000fce0002000000 */
.L_x_3:
[----:B------:R-:W-:Y:S05]  /*0760*/  BSYNC B0 ;  /* 0x0000000000007941 */ /* 0x000fea0003800000 */
.L_x_2:
[----:B------:R-:W-:Y:S01]  /*0770*/  FSEL R6, R20, R7, P2 ;  /* 0x0000000714067208 */ /* 0x000fe20001000000 */
[----:B------:R-:W-:Y:S01]  /*0780*/  BSSY B0, `(.L_x_4) ;  /* 0x0000018000007945 */ /* 0x000fe20003800000 */
[C---:B------:R-:W-:Y:S02]  /*0790*/  FSETP.GT.AND P2, PT, R3.reuse, 20, PT ;  /* 0x41a000000300780b */ /* 0x040fe40003f44000 */
[----:B------:R-:W-:Y:S01]  /*07a0*/  LOP3.LUT R5, R0, 0xfffffff0, RZ, 0xc0, !PT ;  /* 0xfffffff000057812 */ /* 0x000fe200078ec0ff */
[----:B------:R-:W-:Y:S01]  /*07b0*/  FADD.FTZ R9, |R6|, -RZ ;  /* 0x800000ff06097221 */ /* 0x000fe20000010200 */
[----:B------:R-:W-:-:S04]  /*07c0*/  FSEL R4, R3, R22, P2 ;  /* 0x0000001603047208 */ /* 0x000fc80001000000 */
[----:B------:R-:W-:-:S13]  /*07d0*/  FSETP.GE.AND P3, PT, R9, 0.60000002384185791016, PT ;  /* 0x3f19999a0900780b */ /* 0x000fda0003f66000 */
[----:B------:R-:W-:Y:S05]  /*07e0*/  @!P3 BRA `(.L_x_5) ;  /* 0x000000000028b947 */ /* 0x000fea0003800000 */
[C---:B------:R-:W-:Y:S01]  /*07f0*/  FMUL R0, R9.reuse, 2.8853900432586669922 ;  /* 0x4038aa3b09007820 */ /* 0x040fe20000400000 */
[----:B------:R-:W-:Y:S01]  /*0800*/  HFMA2.MMA R8, -RZ, RZ, 1.875, 0 ;  /* 0x3f800000ff087435 */ /* 0x000fe200000001ff */
[----:B------:R-:W-:-:S04]  /*0810*/  FSETP.GE.AND P2, PT, R9, 9.010913848876953125, PT ;  /* 0x41102cb40900780b */ /* 0x000fc80003f46000 */
[----:B------:R-:W0:Y:S02]  /*0820*/  MUFU.EX2 R0, R0 ;  /* 0x0000000000007308 */ /* 0x000e240000000800 */
[----:B0-----:R-:W-:-:S06]  /*0830*/  FADD R7, R0, 1 ;  /* 0x3f80000000077421 */ /* 0x001fcc0000000000 */
[----:B------:R-:W0:Y:S02]  /*0840*/  MUFU.RCP R7, R7 ;  /* 0x0000000700077308 */ /* 0x000e240000001000 */
[----:B0-----:R-:W-:-:S05]  /*0850*/  FFMA.FTZ R8, R7, -2, R8 ;  /* 0xc000000007087823 */ /* 0x001fca0000010008 */
[----:B------:R-:W-:-:S04]  /*0860*/  FSEL R9, R8, 1, !P2 ;  /* 0x3f80000008097808 */ /* 0x000fc80005000000 */
[----:B------:R-:W-:Y:S01]  /*0870*/  LOP3.LUT R9, R9, 0x80000000, R6, 0xf8, !PT ;  /* 0x8000000009097812 */ /* 0x000fe200078ef806 */
[----:B------:R-:W-:Y:S06]  /*0880*/  BRA `(.L_x_6) ;  /* 0x00000000001c7947 */ /* 0x000fec0003800000 */
.L_x_5:
[----:B------:R-:W-:Y:S01]  /*0890*/  MOV R0, 0x3c80f082 ;  /* 0x3c80f08200007802 */ /* 0x000fe20000000f00 */
[----:B------:R-:W-:-:S04]  /*08a0*/  FMUL R7, R6, R6 ;  /* 0x0000000606077220 */ /* 0x000fc80000400000 */
[----:B------:R-:W-:-:S04]  /*08b0*/  FFMA.FTZ R0, R7, R0, -0.052303962409496307373 ;  /* 0xbd563cae07007423 */ /* 0x000fc80000010000 */
[----:B------:R-:W-:-:S04]  /*08c0*/  FFMA.FTZ R0, R7, R0, 0.1331529766321182251 ;  /* 0x3e08594107007423 */ /* 0x000fc80000010000 */
[----:B------:R-:W-:-:S04]  /*08d0*/  FFMA.FTZ R0, R7, R0, -0.33332768082618713379 ;  /* 0xbeaaa9ed07007423 */ /* 0x000fc80000010000 */
[----:B------:R-:W-:-:S04]  /*08e0*/  FFMA.FTZ R7, R7, R0, RZ ;  /* 0x0000000007077223 */ /* 0x000fc800000100ff */
[----:B------:R-:W-:-:S07]  /*08f0*/  FFMA.FTZ R9, R6, R7, R6 ;  /* 0x0000000706097223 */ /* 0x000fce0000010006 */
.L_x_6:
[----:B------:R-:W-:Y:S05]  /*0900*/  BSYNC B0 ;  /* 0x0000000000007941 */ /* 0x000fea0003800000 */
.L_x_4:
[----:B------:R-:W-:Y:S01]  /*0910*/  FADD.FTZ R8, |R4|, -RZ ;  /* 0x800000ff04087221 */ /* 0x000fe20000010200 */
[----:B------:R-:W-:Y:S01]  /*0920*/  BSSY B0, `(.L_x_7) ;  /* 0x0000015000007945 */ /* 0x000fe20003800000 */
[----:B------:R-:W-:-:S03]  /*0930*/  IADD3 R6, R10, -R5, RZ ;  /* 0x800000050a067210 */ /* 0x000fc60007ffe0ff */
        /* <DEDUP_REMOVED lines=12> */
.L_x_8:
[----:B------:R-:W-:Y:S01]  /*0a00*/  MOV R0, 0x3c80f082 ;  /* 0x3c80f08200007802 */ /* 0x000fe20000000f00 */
[----:B------:R-:W-:-:S04]  /*0a10*/  FMUL R5, R4, R4 ;  /* 0x0000000404057220 */ /* 0x000fc80000400000 */
[----:B------:R-:W-:-:S04]  /*0a20*/  FFMA.FTZ R0, R5, R0, -0.052303962409496307373 ;  /* 0xbd563cae05007423 */ /* 0x000fc80000010000 */
[----:B------:R-:W-:-:S04]  /*0a30*/  FFMA.FTZ R0, R5, R0, 0.1331529766321182251 ;  /* 0x3e08594105007423 */ /* 0x000fc80000010000 */
[----:B------:R-:W-:-:S04]  /*0a40*/  FFMA.FTZ R0, R5, R0, -0.33332768082618713379 ;  /* 0xbeaaa9ed05007423 */ /* 0x000fc80000010000 */
[----:B------:R-:W-:-:S04]  /*0a50*/  FFMA.FTZ R5, R5, R0, RZ ;  /* 0x0000000005057223 */ /* 0x000fc800000100ff */
[----:B------:R-:W-:-:S07]  /*0a60*/  FFMA.FTZ R0, R4, R5, R4 ;  /* 0x0000000504007223 */ /* 0x000fce0000010004 */
.L_x_9:
[----:B------:R-:W-:Y:S05]  /*0a70*/  BSYNC B0 ;  /* 0x0000000000007941 */ /* 0x000fea0003800000 */
.L_x_7:
[C---:B------:R-:W-:Y:S01]  /*0a80*/  SHF.L.U32 R4, R19.reuse, 0x4, RZ ;  /* 0x0000000413047819 */ /* 0x040fe200000006ff */
[----:B------:R-:W-:Y:S01]  /*0a90*/  ULDC.64 UR6, c[0x0][0x220] ;  /* 0x0000880000067ab9 */ /* 0x000fe20000000a00 */
[--C-:B------:R-:W-:Y:S02]  /*0aa0*/  SHF.R.S32.HI R5, RZ, 0x1f, R21.reuse ;  /* 0x0000001fff057819 */ /* 0x100fe40000011415 */
[----:B------:R-:W-:Y:S02]  /*0ab0*/  IADD3 R21, P3, P4, R4, R6, R21 ;  /* 0x0000000604157210 */ /* 0x000fe40007c7e015 */
[----:B------:R-:W-:Y:S02]  /*0ac0*/  SHF.R.S32.HI R7, RZ, 0x1f, R6 ;  /* 0x0000001fff077819 */ /* 0x000fe40000011406 */
[----:B------:R-:W-:Y:S02]  /*0ad0*/  SHF.R.S32.HI R4, RZ, 0x1f, R4 ;  /* 0x0000001fff047819 */ /* 0x000fe40000011404 */
[----:B------:R-:W-:-:S02]  /*0ae0*/  ISETP.GT.AND P2, PT, R19, 0x3, !P0 ;  /* 0x000000031300780c */ /* 0x000fc40004744270 */
[----:B------:R-:W-:Y:S02]  /*0af0*/  IADD3.X R8, R4, R7, R5, P3, P4 ;  /* 0x0000000704087210 */ /* 0x000fe40001fe8405 */
[----:B------:R-:W-:Y:S02]  /*0b00*/  CS2R R6, SRZ ;  /* 0x0000000000067805 */ /* 0x000fe4000001ff00 */
[----:B------:R-:W-:-:S04]  /*0b10*/  LEA R4, P3, R21, UR6, 0x2 ;  /* 0x0000000615047c11 */ /* 0x000fc8000f8610ff */
[----:B------:R-:W-:-:S05]  /*0b20*/  LEA.HI.X R5, R21, UR7, R8, 0x2, P3 ;  /* 0x0000000715057c11 */ /* 0x000fca00098f1408 */
[----:B------:R0:W2:Y:S01]  /*0b30*/  @P2 LDG.E.64 R6, desc[UR4][R4.64+-0x100] ;  /* 0xffff000404062981 */ /* 0x0000a2000c1e1b00 */
[----:B-----5:R-:W-:Y:S01]  /*0b40*/  FADD R17, R17, 9.9999997473787516356e-06 ;  /* 0x3727c5ac11117421 */ /* 0x020fe20000000000 */
[----:B------:R-:W-:Y:S01]  /*0b50*/  FADD R14, R14, 9.9999997473787516356e-06 ;  /* 0x3727c5ac0e0e7421 */ /* 0x000fe20000000000 */
[----:B------:R-:W-:Y:S01]  /*0b60*/  FMUL R20, R20, R9 ;  /* 0x0000000914147220 */ /* 0x000fe20000400000 */
[----:B------:R-:W-:Y:S01]  /*0b70*/  FMUL R21, R3, R0 ;  /* 0x0000000003157220 */ /* 0x000fe20000400000 */
[----:B------:R-:W1:Y:S01]  /*0b80*/  MUFU.SQRT R8, R17 ;  /* 0x0000001100087308 */ /* 0x000e620000002000 */
[----:B------:R-:W-:Y:S01]  /*0b90*/  BSSY B0, `(.L_x_10) ;  /* 0x0000056000007945 */ /* 0x000fe20003800000 */
[----:B0-----:R-:W-:-:S06]  /*0ba0*/  HFMA2.MMA R4, -RZ, RZ, 1.875, 0 ;  /* 0x3f800000ff047435 */ /* 0x001fcc00000001ff */
[----:B------:R-:W0:Y:S01]  /*0bb0*/  MUFU.SQRT R19, R14 ;  /* 0x0000000e00137308 */ /* 0x000e220000002000 */
[C---:B-1----:R-:W-:Y:S02]  /*0bc0*/  FSETP.GT.AND P3, PT, R8.reuse, 8.50705917302346158658e+37, PT ;  /* 0x7e8000000800780b */ /* 0x042fe40003f64000 */
[----:B------:R-:W-:Y:S02]  /*0bd0*/  FSETP.GEU.AND P5, PT, R8, 1.175494350822287508e-38, PT ;  /* 0x008000000800780b */ /* 0x000fe40003fae000 */
[----:B------:R-:W-:Y:S02]  /*0be0*/  FSEL R5, R4, 0.25, !P3 ;  /* 0x3e80000004057808 */ /* 0x000fe40005800000 */
[C---:B0-----:R-:W-:Y:S02]  /*0bf0*/  FSETP.GT.AND P4, PT, R19.reuse, 8.50705917302346158658e+37, PT ;  /* 0x7e8000001300780b */ /* 0x041fe40003f84000 */
[----:B------:R-:W-:-:S05]  /*0c00*/  FSETP.GEU.AND P6, PT, R19, 1.175494350822287508e-38, PT ;  /* 0x008000001300780b */ /* 0x000fca0003fce000 */
[----:B------:R-:W-:Y:S02]  /*0c10*/  @P3 FMUL R8, R8, 0.25 ;  /* 0x3e80000008083820 */ /* 0x000fe40000400000 */
[----:B------:R-:W-:Y:S02]  /*0c20*/  @!P5 FMUL R5, R5, 16777216 ;  /* 0x4b8000000505d820 */ /* 0x000fe40000400000 */
[----:B------:R-:W-:Y:S02]  /*0c30*/  @!P5 FMUL R8, R8, 16777216 ;  /* 0x4b8000000808d820 */ /* 0x000fe40000400000 */
[----:B------:R-:W-:-:S04]  /*0c40*/  @P4 FMUL R19, R19, 0.25 ;  /* 0x3e80000013134820 */ /* 0x000fc80000400000 */
[----:B------:R-:W0:Y:S01]  /*0c50*/  MUFU.RCP R8, R8 ;  /* 0x0000000800087308 */ /* 0x000e220000001000 */
[----:B------:R-:W-:-:S07]  /*0c60*/  @!P6 FMUL R19, R19, 16777216 ;  /* 0x4b8000001313e820 */ /* 0x000fce0000400000 */
[----:B------:R-:W1:Y:S01]  /*0c70*/  MUFU.RCP R19, R19 ;  /* 0x0000001300137308 */ /* 0x000e620000001000 */
[----:B0-----:R-:W-:Y:S01]  /*0c80*/  FMUL R0, R8, R5 ;  /* 0x0000000508007220 */ /* 0x001fe20000400000 */
[----:B--2---:R-:W-:Y:S02]  /*0c90*/  @P1 SEL R20, R6, RZ, P2 ;  /* 0x000000ff06141207 */ /* 0x004fe40001000000 */
[----:B------:R-:W-:Y:S02]  /*0ca0*/  FSEL R6, R4, 0.25, !P4 ;  /* 0x3e80000004067808 */ /* 0x000fe40006000000 */
[----:B------:R-:W-:Y:S01]  /*0cb0*/  @P1 SEL R21, R7, RZ, P2 ;  /* 0x000000ff07151207 */ /* 0x000fe20001000000 */
[----:B------:R-:W-:Y:S02]  /*0cc0*/  FADD R15, R20, -R15 ;  /* 0x8000000f140f7221 */ /* 0x000fe40000000000 */
[----:B------:R-:W-:Y:S02]  /*0cd0*/  @!P6 FMUL R6, R6, 16777216 ;  /* 0x4b8000000606e820 */ /* 0x000fe40000400000 */
[----:B------:R-:W-:Y:S01]  /*0ce0*/  FMUL R0, R15, R0 ;  /* 0x000000000f007220 */ /* 0x000fe20000400000 */
[----:B------:R-:W-:Y:S01]  /*0cf0*/  FADD R12, R21, -R12 ;  /* 0x8000000c150c7221 */ /* 0x000fe20000000000 */
[----:B-1----:R-:W-:-:S02]  /*0d00*/  FMUL R3, R19, R6 ;  /* 0x0000000613037220 */ /* 0x002fc40000400000 */
[----:B------:R-:W-:Y:S02]  /*0d10*/  FFMA R13, R0, R16, R13 ;  /* 0x00000010000d7223 */ /* 0x000fe4000000000d */
[----:B------:R-:W-:Y:S02]  /*0d20*/  FMUL R3, R12, R3 ;  /* 0x000000030c037220 */ /* 0x000fe40000400000 */
[----:B------:R-:W-:Y:S02]  /*0d30*/  FMUL R6, R13, 1.4426950216293334961 ;  /* 0x3fb8aa3b0d067820 */ /* 0x000fe40000400000 */
[----:B------:R-:W-:-:S03]  /*0d40*/  FFMA R11, R3, R11, R18 ;  /* 0x0000000b030b7223 */ /* 0x000fc60000000012 */
[----:B------:R-:W-:Y:S01]  /*0d50*/  FSETP.GEU.AND P1, PT, R6, -126, PT ;  /* 0xc2fc00000600780b */ /* 0x000fe20003f2e000 */
[----:B------:R-:W-:-:S05]  /*0d60*/  FMUL R7, R11, 1.4426950216293334961 ;  /* 0x3fb8aa3b0b077820 */ /* 0x000fca0000400000 */
[----:B------:R-:W-:-:S07]  /*0d70*/  FSETP.GEU.AND P2, PT, R7, -126, PT ;  /* 0xc2fc00000700780b */ /* 0x000fce0003f4e000 */
[----:B------:R-:W-:-:S04]  /*0d80*/  @!P1 FMUL R6, R6, 0.5 ;  /* 0x3f00000006069820 */ /* 0x000fc80000400000 */
[----:B------:R-:W0:Y:S02]  /*0d90*/  MUFU.EX2 R0, R6 ;  /* 0x0000000600007308 */ /* 0x000e240000000800 */
[----:B------:R-:W-:-:S06]  /*0da0*/  @!P2 FMUL R7, R7, 0.5 ;  /* 0x3f0000000707a820 */ /* 0x000fcc0000400000 */
[----:B------:R-:W1:Y:S01]  /*0db0*/  MUFU.EX2 R3, R7 ;  /* 0x0000000700037308 */ /* 0x000e620000000800 */
[----:B0-----:R-:W-:Y:S01]  /*0dc0*/  @!P1 FMUL R0, R0, R0 ;  /* 0x0000000000009220 */ /* 0x001fe20000400000 */
[----:B------:R-:W-:-:S03]  /*0dd0*/  FSETP.GT.AND P1, PT, R13, 20, PT ;  /* 0x41a000000d00780b */ /* 0x000fc60003f24000 */
[----:B------:R-:W-:Y:S01]  /*0de0*/  FADD.FTZ.RZ R5, R0, 1 ;  /* 0x3f80000000057421 */ /* 0x000fe2000001c000 */
[----:B-1----:R-:W-:-:S04]  /*0df0*/  @!P2 FMUL R3, R3, R3 ;  /* 0x000000030303a220 */ /* 0x002fc80000400000 */
[----:B------:R-:W-:Y:S02]  /*0e00*/  IADD3 R5, R5, -0x3f400000, RZ ;  /* 0xc0c0000005057810 */ /* 0x000fe40007ffe0ff */
[----:B------:R-:W-:Y:S01]  /*0e10*/  ISETP.GE.U32.AND P2, PT, R0, 0x7f800000, PT ;  /* 0x7f8000000000780c */ /* 0x000fe20003f46070 */
[----:B------:R-:W-:Y:S01]  /*0e20*/  FADD.FTZ.RZ R8, R3, 1 ;  /* 0x3f80000003087421 */ /* 0x000fe2000001c000 */
[----:B------:R-:W-:Y:S02]  /*0e30*/  LOP3.LUT R5, R5, 0xff800000, RZ, 0xc0, !PT ;  /* 0xff80000005057812 */ /* 0x000fe400078ec0ff */
[----:B------:R-:W-:Y:S02]  /*0e40*/  ISETP.GE.U32.AND P4, PT, R3, 0x7f800000, PT ;  /* 0x7f8000000300780c */ /* 0x000fe40003f86070 */
[----:B------:R-:W-:Y:S02]  /*0e50*/  IADD3 R8, R8, -0x3f400000, RZ ;  /* 0xc0c0000008087810 */ /* 0x000fe40007ffe0ff */
[----:B------:R-:W-:-:S02]  /*0e60*/  IADD3 R15, -R5, 0x40800000, RZ ;  /* 0x40800000050f7810 */ /* 0x000fc40007ffe1ff */
[----:B------:R-:W-:Y:S02]  /*0e70*/  LOP3.LUT R6, R8, 0xff800000, RZ, 0xc0, !PT ;  /* 0xff80000008067812 */ /* 0x000fe400078ec0ff */
[----:B------:R-:W-:Y:S01]  /*0e80*/  IADD3 R9, R0, -R5, RZ ;  /* 0x8000000500097210 */ /* 0x000fe20007ffe0ff */
[----:B------:R-:W-:Y:S01]  /*0e90*/  FFMA.FTZ R8, R15, 0.25, -R4 ;  /* 0x3e8000000f087823 */ /* 0x000fe20000010804 */
[----:B------:R-:W-:Y:S02]  /*0ea0*/  IADD3 R15, -R6, 0x40800000, RZ ;  /* 0x40800000060f7810 */ /* 0x000fe40007ffe1ff */
[----:B------:R-:W-:Y:S01]  /*0eb0*/  IADD3 R7, R3, -R6, RZ ;  /* 0x8000000603077210 */ /* 0x000fe20007ffe0ff */
[----:B------:R-:W-:Y:S01]  /*0ec0*/  FADD R9, R9, R8 ;  /* 0x0000000809097221 */ /* 0x000fe20000000000 */
[----:B------:R-:W-:Y:S01]  /*0ed0*/  I2FP.F32.S32 R6, R6 ;  /* 0x0000000600067245 */ /* 0x000fe20000201400 */
[----:B------:R-:W-:Y:S01]  /*0ee0*/  FFMA.FTZ R12, R15, 0.25, -R4 ;  /* 0x3e8000000f0c7823 */ /* 0x000fe20000010804 */
[----:B------:R-:W-:Y:S01]  /*0ef0*/  I2FP.F32.S32 R5, R5 ;  /* 0x0000000500057245 */ /* 0x000fe20000201400 */
[----:B------:R-:W-:-:S02]  /*0f00*/  FFMA.FTZ R8, R9, -R2, 0.10546888411045074463 ;  /* 0x3dd8001209087423 */ /* 0x000fc40000010802 */
[----:B------:R-:W-:Y:S01]  /*0f10*/  FADD R7, R7, R12 ;  /* 0x0000000c07077221 */ /* 0x000fe20000000000 */
[----:B------:R-:W-:Y:S01]  /*0f20*/  FMUL R6, R6, 1.1920928955078125e-07 ;  /* 0x3400000006067820 */ /* 0x000fe20000400000 */
[----:B------:R-:W-:Y:S01]  /*0f30*/  FFMA.FTZ R8, R9, R8, -0.13229703903198242188 ;  /* 0xbe0778e009087423 */ /* 0x000fe20000010008 */
[----:B------:R-:W-:Y:S01]  /*0f40*/  FMUL R5, R5, 1.1920928955078125e-07 ;  /* 0x3400000005057820 */ /* 0x000fe20000400000 */
[----:B------:R-:W-:Y:S02]  /*0f50*/  FFMA.FTZ R2, R7, -R2, 0.10546888411045074463 ;  /* 0x3dd8001207027423 */ /* 0x000fe40000010802 */
[----:B------:R-:W-:Y:S02]  /*0f60*/  FFMA.FTZ R8, R9, R8, 0.14491446316242218018 ;  /* 0x3e14647509087423 */ /* 0x000fe40000010008 */
[----:B------:R-:W-:Y:S02]  /*0f70*/  FFMA.FTZ R2, R7, R2, -0.13229703903198242188 ;  /* 0xbe0778e007027423 */ /* 0x000fe40000010002 */
[----:B------:R-:W-:-:S02]  /*0f80*/  FFMA.FTZ R8, R9, R8, -0.16641564667224884033 ;  /* 0xbe2a68dd09087423 */ /* 0x000fc40000010008 */
[----:B------:R-:W-:Y:S02]  /*0f90*/  FFMA.FTZ R2, R7, R2, 0.14491446316242218018 ;  /* 0x3e14647507027423 */ /* 0x000fe40000010002 */
[----:B------:R-:W-:Y:S02]  /*0fa0*/  FFMA.FTZ R8, R9, R8, 0.19988867640495300293 ;  /* 0x3e4caf9e09087423 */ /* 0x000fe40000010008 */
[----:B------:R-:W-:Y:S02]  /*0fb0*/  FFMA.FTZ R2, R7, R2, -0.16641564667224884033 ;  /* 0xbe2a68dd07027423 */ /* 0x000fe40000010002 */
[----:B------:R-:W-:Y:S02]  /*0fc0*/  FFMA.FTZ R8, R9, R8, -0.25000196695327758789 ;  /* 0xbe80004209087423 */ /* 0x000fe40000010008 */
[----:B------:R-:W-:Y:S02]  /*0fd0*/  FFMA.FTZ R2, R7, R2, 0.19988867640495300293 ;  /* 0x3e4caf9e07027423 */ /* 0x000fe40000010002 */
[----:B------:R-:W-:-:S02]  /*0fe0*/  FFMA.FTZ R8, R9, R8, 0.33333510160446166992 ;  /* 0x3eaaaae609087423 */ /* 0x000fc40000010008 */
[----:B------:R-:W-:Y:S02]  /*0ff0*/  FFMA.FTZ R2, R7, R2, -0.25000196695327758789 ;  /* 0xbe80004207027423 */ /* 0x000fe40000010002 */
[----:B------:R-:W-:Y:S02]  /*1000*/  FFMA.FTZ R8, R9, R8, -0.5 ;  /* 0xbf00000009087423 */ /* 0x000fe40000010008 */
[----:B------:R-:W-:Y:S02]  /*1010*/  FFMA.FTZ R2, R7, R2, 0.33333510160446166992 ;  /* 0x3eaaaae607027423 */ /* 0x000fe40000010002 */
[----:B------:R-:W-:Y:S02]  /*1020*/  FMUL R8, R9, R8 ;  /* 0x0000000809087220 */ /* 0x000fe40000400000 */
[----:B------:R-:W-:Y:S02]  /*1030*/  FFMA.FTZ R2, R7, R2, -0.5 ;  /* 0xbf00000007027423 */ /* 0x000fe40000010002 */
[----:B------:R-:W-:-:S02]  /*1040*/  FFMA.FTZ R8, R9, R8, R9 ;  /* 0x0000000809087223 */ /* 0x000fc40000010009 */
[----:B------:R-:W-:Y:S02]  /*1050*/  FMUL R2, R7, R2 ;  /* 0x0000000207027220 */ /* 0x000fe40000400000 */
[----:B------:R-:W-:Y:S02]  /*1060*/  FFMA.FTZ R8, R5, 0.69314718246459960938, R8 ;  /* 0x3f31721805087823 */ /* 0x000fe40000010008 */
[----:B------:R-:W-:-:S04]  /*1070*/  FFMA.FTZ R7, R7, R2, R7 ;  /* 0x0000000207077223 */ /* 0x000fc80000010007 */
[----:B------:R-:W-:Y:S01]  /*1080*/  FFMA.FTZ R2, R6, 0.69314718246459960938, R7 ;  /* 0x3f31721806027823 */ /* 0x000fe20000010007 */
[----:B------:R-:W-:Y:S06]  /*1090*/  @!P2 BRA `(.L_x_11) ;  /* 0x000000000014a947 */ /* 0x000fec0003800000 */
[C---:B------:R-:W-:Y:S02]  /*10a0*/  ISETP.GE.AND P2, PT, R0.reuse, -0x407fffff, PT ;  /* 0xbf8000010000780c */ /* 0x040fe40003f46270 */
[----:B------:R-:W-:-:S11]  /*10b0*/  FSETP.NEU.AND P3, PT, R0, RZ, PT ;  /* 0x000000ff0000720b */ /* 0x000fd60003f6d000 */
[----:B------:R-:W-:-:S05]  /*10c0*/  @P2 MOV R5, 0x7f800000 ;  /* 0x7f80000000052802 */ /* 0x000fca0000000f00 */
[----:B------:R-:W-:-:S05]  /*10d0*/  @P2 FFMA.FTZ R8, R0, R5, +INF ;  /* 0x7f80000000082423 */ /* 0x000fca0000010005 */
[----:B------:R-:W-:-:S07]  /*10e0*/  FSEL R8, R8, -RZ, P3 ;  /* 0x800000ff08087208 */ /* 0x000fce0001800000 */
.L_x_11:
[----:B------:R-:W-:Y:S05]  /*10f0*/  BSYNC B0 ;  /* 0x0000000000007941 */ /* 0x000fea0003800000 */
.L_x_10:
[----:B------:R-:W-:Y:S04]  /*1100*/  BSSY B0, `(.L_x_12) ;  /* 0x0000007000007945 */ /* 0x000fe80003800000 */
[----:B------:R-:W-:Y:S05]  /*1110*/  @!P4 BRA `(.L_x_13) ;  /* 0x000000000014c947 */ /* 0x000fea0003800000 */
[C---:B------:R-:W-:Y:S02]  /*1120*/  ISETP.GE.AND P2, PT, R3.reuse, -0x407fffff, PT ;  /* 0xbf8000010300780c */ /* 0x040fe40003f46270 */
[----:B------:R-:W-:-:S11]  /*1130*/  FSETP.NEU.AND P3, PT, R3, RZ, PT ;  /* 0x000000ff0300720b */ /* 0x000fd60003f6d000 */
[----:B------:R-:W-:-:S05]  /*1140*/  @P2 MOV R0, 0x7f800000 ;  /* 0x7f80000000002802 */ /* 0x000fca0000000f00 */
[----:B------:R-:W-:-:S05]  /*1150*/  @P2 FFMA.FTZ R2, R3, R0, +INF ;  /* 0x7f80000003022423 */ /* 0x000fca0000010000 */
[----:B------:R-:W-:-:S07]  /*1160*/  FSEL R2, R2, -RZ, P3 ;  /* 0x800000ff02027208 */ /* 0x000fce0001800000 */
.L_x_13:
[----:B------:R-:W-:Y:S05]  /*1170*/  BSYNC B0 ;  /* 0x0000000000007941 */ /* 0x000fea0003800000 */
.L_x_12:
[----:B------:R-:W-:Y:S01]  /*1180*/  FSEL R6, R13, R8, P1 ;  /* 0x000000080d067208 */ /* 0x000fe20000800000 */
[----:B------:R-:W-:Y:S01]  /*1190*/  BSSY B0, `(.L_x_14) ;  /* 0x0000016000007945 */ /* 0x000fe20003800000 */
[----:B------:R-:W-:-:S03]  /*11a0*/  FSETP.GT.AND P1, PT, R11, 20, PT ;  /* 0x41a000000b00780b */ /* 0x000fc60003f24000 */
[----:B------:R-:W-:Y:S01]  /*11b0*/  FADD.FTZ R7, |R6|, -RZ ;  /* 0x800000ff06077221 */ /* 0x000fe20000010200 */
[----:B------:R-:W-:-:S04]  /*11c0*/  FSEL R2, R11, R2, P1 ;  /* 0x000000020b027208 */ /* 0x000fc80000800000 */
[----:B------:R-:W-:-:S13]  /*11d0*/  FSETP.GE.AND P2, PT, R7, 0.60000002384185791016, PT ;  /* 0x3f19999a0700780b */ /* 0x000fda0003f46000 */
[----:B------:R-:W-:Y:S05]  /*11e0*/  @!P2 BRA `(.L_x_15) ;  /* 0x000000000024a947 */ /* 0x000fea0003800000 */
[C---:B------:R-:W-:Y:S01]  /*11f0*/  FMUL R0, R7.reuse, 2.8853900432586669922 ;  /* 0x4038aa3b07007820 */ /* 0x040fe20000400000 */
[----:B------:R-:W-:-:S05]  /*1200*/  FSETP.GE.AND P1, PT, R7, 9.010913848876953125, PT ;  /* 0x41102cb40700780b */ /* 0x000fca0003f26000 */
[----:B------:R-:W0:Y:S02]  /*1210*/  MUFU.EX2 R0, R0 ;  /* 0x0000000000007308 */ /* 0x000e240000000800 */
[----:B0-----:R-:W-:-:S06]  /*1220*/  FADD R3, R0, 1 ;  /* 0x3f80000000037421 */ /* 0x001fcc0000000000 */
[----:B------:R-:W0:Y:S02]  /*1230*/  MUFU.RCP R3, R3 ;  /* 0x0000000300037308 */ /* 0x000e240000001000 */
[----:B0-----:R-:W-:-:S05]  /*1240*/  FFMA.FTZ R5, R3, -2, R4 ;  /* 0xc000000003057823 */ /* 0x001fca0000010004 */
[----:B------:R-:W-:-:S04]  /*1250*/  FSEL R5, R5, 1, !P1 ;  /* 0x3f80000005057808 */ /* 0x000fc80004800000 */
[----:B------:R-:W-:Y:S01]  /*1260*/  LOP3.LUT R6, R5, 0x80000000, R6, 0xf8, !PT ;  /* 0x8000000005067812 */ /* 0x000fe200078ef806 */
[----:B------:R-:W-:Y:S06]  /*1270*/  BRA `(.L_x_16) ;  /* 0x00000000001c7947 */ /* 0x000fec0003800000 */
.L_x_15:
[----:B------:R-:W-:Y:S01]  /*1280*/  HFMA2.MMA R0, -RZ, RZ, 1.125, -9232 ;  /* 0x3c80f082ff007435 */ /* 0x000fe200000001ff */
[----:B------:R-:W-:-:S09]  /*1290*/  FMUL R3, R6, R6 ;  /* 0x0000000606037220 */ /* 0x000fd20000400000 */
[----:B------:R-:W-:-:S04]  /*12a0*/  FFMA.FTZ R0, R3, R0, -0.052303962409496307373 ;  /* 0xbd563cae03007423 */ /* 0x000fc80000010000 */
[----:B------:R-:W-:-:S04]  /*12b0*/  FFMA.FTZ R0, R3, R0, 0.1331529766321182251 ;  /* 0x3e08594103007423 */ /* 0x000fc80000010000 */
[----:B------:R-:W-:-:S04]  /*12c0*/  FFMA.FTZ R0, R3, R0, -0.33332768082618713379 ;  /* 0xbeaaa9ed03007423 */ /* 0x000fc80000010000 */
[----:B------:R-:W-:-:S04]  /*12d0*/  FFMA.FTZ R0, R3, R0, RZ ;  /* 0x0000000003007223 */ /* 0x000fc800000100ff */
[----:B------:R-:W-:-:S07]  /*12e0*/  FFMA.FTZ R6, R6, R0, R6 ;  /* 0x0000000006067223 */ /* 0x000fce0000010006 */
.L_x_16:
[----:B------:R-:W-:Y:S05]  /*12f0*/  BSYNC B0 ;  /* 0x0000000000007941 */ /* 0x000fea0003800000 */
.L_x_14:
[----:B------:R-:W-:Y:S01]  /*1300*/  FADD.FTZ R0, |R2|, -RZ ;  /* 0x800000ff02007221 */ /* 0x000fe20000010200 */
[----:B------:R-:W-:Y:S04]  /*1310*/  BSSY B0, `(.L_x_17) ;  /* 0x0000013000007945 */ /* 0x000fe80003800000 */
        /* <DEDUP_REMOVED lines=11> */
.L_x_18:
[----:B------:R-:W-:Y:S01]  /*13d0*/  MOV R0, 0x3c80f082 ;  /* 0x3c80f08200007802 */ /* 0x000fe20000000f00 */
[----:B------:R-:W-:-:S04]  /*13e0*/  FMUL R3, R2, R2 ;  /* 0x0000000202037220 */ /* 0x000fc80000400000 */
[----:B------:R-:W-:-:S04]  /*13f0*/  FFMA.FTZ R0, R3, R0, -0.052303962409496307373 ;  /* 0xbd563cae03007423 */ /* 0x000fc80000010000 */
[----:B------:R-:W-:-:S04]  /*1400*/  FFMA.FTZ R0, R3, R0, 0.1331529766321182251 ;  /* 0x3e08594103007423 */ /* 0x000fc80000010000 */
[----:B------:R-:W-:-:S04]  /*1410*/  FFMA.FTZ R0, R3, R0, -0.33332768082618713379 ;  /* 0xbeaaa9ed03007423 */ /* 0x000fc80000010000 */
[----:B------:R-:W-:-:S04]  /*1420*/  FFMA.FTZ R3, R3, R0, RZ ;  /* 0x0000000003037223 */ /* 0x000fc800000100ff */
[----:B------:R-:W-:-:S07]  /*1430*/  FFMA.FTZ R0, R2, R3, R2 ;  /* 0x0000000302007223 */ /* 0x000fce0000010002 */
.L_x_19:
[----:B------:R-:W-:Y:S05]  /*1440*/  BSYNC B0 ;  /* 0x0000000000007941 */ /* 0x000fea0003800000 */
.L_x_17:
[----:B------:R-:W0:Y:S01]  /*1450*/  LDC.64 R2, c[0x0][0x248] ;  /* 0x00009200ff027b82 */ /* 0x000e220000000a00 */
[----:B------:R-:W-:Y:S01]  /*1460*/  FMUL R6, R13, R6 ;  /* 0x000000060d067220 */ /* 0x000fe20000400000 */
[----:B------:R-:W-:-:S06]  /*1470*/  FMUL R7, R11, R0 ;  /* 0x000000000b077220 */ /* 0x000fcc0000400000 */
[----:B------:R-:W1:Y:S01]  /*1480*/  LDC.64 R4, c[0x0][0x210] ;  /* 0x00008400ff047b82 */ /* 0x000e620000000a00 */
[----:B0-----:R-:W-:-:S05]  /*1490*/  IMAD.WIDE R2, R10, 0x4, R2 ;  /* 0x000000040a027825 */ /* 0x001fca00078e0202 */
[----:B------:R0:W-:Y:S01]  /*14a0*/  @!P0 STG.E.64 desc[UR4][R2.64], R20 ;  /* 0x0000001402008986 */ /* 0x0001e2000c101b04 */
[----:B-1----:R-:W-:Y:S01]  /*14b0*/  IMAD.WIDE R4, R10, 0x4, R4 ;  /* 0x000000040a047825 */ /* 0x002fe200078e0204 */
[----:B------:R-:W-:Y:S06]  /*14c0*/  @P0 EXIT ;  /* 0x000000000000094d */ /* 0x000fec0003800000 */
[----:B------:R-:W-:Y:S01]  /*14d0*/  STG.E.64 desc[UR4][R4.64], R6 ;  /* 0x0000000604007986 */ /* 0x000fe2000c101b04 */
[----:B------:R-:W-:Y:S05]  /*14e0*/  EXIT ;  /* 0x000000000000794d */ /* 0x000fea0003800000 */
.L_x_20:
[----:B------:R-:W-:-:S00]  /*14f0*/  BRA `(.L_x_20) ;  /* 0xfffffffc00fc7947 */ /* 0x000fc0000383ffff */
[----:B------:R-:W-:-:S00]  /*1500*/  NOP ;  /* 0x0000000000007918 */ /* 0x000fc00000000000 */
[----:B------:R-:W-:-:S00]  /*1510*/  NOP ;  /* 0x0000000000007918 */ /* 0x000fc00000000000 */
[----:B------:R-:W-:-:S00]  /*1520*/  NOP ;  /* 0x0000000000007918 */ /* 0x000fc00000000000 */
[----:B------:R-:W-:-:S00]  /*1530*/  NOP ;  /* 0x0000000000007918 */ /* 0x000fc00000000000 */
[----:B------:R-:W-:-:S00]  /*1540*/  NOP ;  /* 0x0000000000007918 */ /* 0x000fc00000000000 */
[----:B------:R-:W-:-:S00]  /*1550*/  NOP ;  /* 0x0000000000007918 */ /* 0x000fc00000000000 */
[----:B------:R-:W-:-:S00]  /*1560*/  NOP ;  /* 0x0000000000007918 */ /* 0x000fc00000000000 */
[----:B------:R-:W-:-:S00]  /*1570*/  NOP ;  /* 0x0000000000007918 */ /* 0x000fc00000000000 */
.L_x_21:


//--------------------- .nv.global.init           --------------------------
	.section	.nv.global.init,"aw",@progbits
.nv.global.init:
	.type		_$_str,@object
	.size		_$_str,(_$_str_$_2 - _$_str)
_$_str:
        /*0000*/ 	.byte	0x5f, 0x5f, 0x43, 0x55, 0x44, 0x41, 0x5f, 0x46, 0x54, 0x5a, 0x00
	.type		_$_str_$_2,@object
	.size		_$_str_$_2,(.L_1 - _$_str_$_2)
_$_str_$_2:
        /*000b*/ 	.byte	0x5f, 0x5f, 0x43, 0x55, 0x44, 0x41, 0x5f, 0x50, 0x52, 0x45, 0x43, 0x5f, 0x53, 0x51, 0x52, 0x54
        /*001b*/ 	.byte	0x00
.L_1:


//--------------------- .nv.constant0.triton_poi_fused__native_batch_norm_legit_no_training_cat_mul_softplus_tanh_4 --------------------------
	.section	.nv.constant0.triton_poi_fused__native_batch_norm_legit_no_training_cat_mul_softplus_tanh_4,"a",@progbits
	.sectionflags	@""
	.align	4
.nv.constant0.triton_poi_fused__native_batch_norm_legit_no_training_cat_mul_softplus_tanh_4:
	.zero		596
